//
// Generated by NVIDIA NVVM Compiler
//
// Compiler Build ID: CL-36424714
// Cuda compilation tools, release 13.0, V13.0.88
// Based on NVVM 20.0.0
//

.version 9.0
.target sm_100
.address_size 64

	// .globl	_Z16add_bias0_kernelPKfS0_Pf

.visible .entry _Z16add_bias0_kernelPKfS0_Pf(
	.param .u64 .ptr .align 1 _Z16add_bias0_kernelPKfS0_Pf_param_0,
	.param .u64 .ptr .align 1 _Z16add_bias0_kernelPKfS0_Pf_param_1,
	.param .u64 .ptr .align 1 _Z16add_bias0_kernelPKfS0_Pf_param_2
)
{
	.reg .pred 	%p<5>;
	.reg .b16 	%rs<5>;
	.reg .b32 	%r<18>;
	.reg .b32 	%f<42>;
	.reg .b64 	%rd<39>;

	ld.param.u64 	%rd17, [_Z16add_bias0_kernelPKfS0_Pf_param_0];
	ld.param.u64 	%rd18, [_Z16add_bias0_kernelPKfS0_Pf_param_1];
	ld.param.u64 	%rd19, [_Z16add_bias0_kernelPKfS0_Pf_param_2];
	cvta.to.global.u64 	%rd1, %rd19;
	cvta.to.global.u64 	%rd2, %rd17;
	cvta.to.global.u64 	%rd20, %rd18;
	mov.u32 	%r11, %ctaid.x;
	mov.u32 	%r12, %tid.x;
	shl.b32 	%r13, %r11, 12;
	shl.b32 	%r14, %r12, 2;
	or.b32  	%r1, %r13, %r14;
	mul.wide.u32 	%rd35, %r1, 4;
	add.s64 	%rd37, %rd2, %rd35;
	add.s64 	%rd36, %rd1, %rd35;
	mul.wide.u32 	%rd22, %r11, 4;
	add.s64 	%rd23, %rd20, %rd22;
	ld.global.f32 	%f1, [%rd23];
	mov.u32 	%r2, %ntid.x;
	cvt.u16.u32 	%rs1, %r2;
	shl.b16 	%rs2, %rs1, 2;
	div.u16 	%rs3, 4096, %rs2;
	cvt.u32.u16 	%r3, %rs3;
	and.b32  	%r4, %r3, 3;
	add.s16 	%rs4, %rs3, -1;
	setp.lt.u16 	%p1, %rs4, 3;
	@%p1 bra 	$L__BB0_4;
	mul.wide.u32 	%rd6, %r2, 64;
	and.b32  	%r15, %r3, 8188;
	neg.s32 	%r16, %r15;
	mul.wide.u32 	%rd7, %r2, 16;
$L__BB0_2:
	.pragma "nounroll";
	add.s64 	%rd24, %rd1, %rd35;
	add.s64 	%rd25, %rd2, %rd35;
	ld.global.v4.f32 	{%f2, %f3, %f4, %f5}, [%rd25];
	add.f32 	%f6, %f1, %f2;
	add.f32 	%f7, %f1, %f3;
	add.f32 	%f8, %f1, %f4;
	add.f32 	%f9, %f1, %f5;
	st.global.v4.f32 	[%rd24], {%f6, %f7, %f8, %f9};
	add.s64 	%rd26, %rd25, %rd7;
	ld.global.v4.f32 	{%f10, %f11, %f12, %f13}, [%rd26];
	add.f32 	%f14, %f1, %f10;
	add.f32 	%f15, %f1, %f11;
	add.f32 	%f16, %f1, %f12;
	add.f32 	%f17, %f1, %f13;
	add.s64 	%rd27, %rd24, %rd7;
	st.global.v4.f32 	[%rd27], {%f14, %f15, %f16, %f17};
	add.s64 	%rd28, %rd26, %rd7;
	ld.global.v4.f32 	{%f18, %f19, %f20, %f21}, [%rd28];
	add.f32 	%f22, %f1, %f18;
	add.f32 	%f23, %f1, %f19;
	add.f32 	%f24, %f1, %f20;
	add.f32 	%f25, %f1, %f21;
	add.s64 	%rd29, %rd27, %rd7;
	st.global.v4.f32 	[%rd29], {%f22, %f23, %f24, %f25};
	add.s64 	%rd30, %rd28, %rd7;
	ld.global.v4.f32 	{%f26, %f27, %f28, %f29}, [%rd30];
	add.f32 	%f30, %f1, %f26;
	add.f32 	%f31, %f1, %f27;
	add.f32 	%f32, %f1, %f28;
	add.f32 	%f33, %f1, %f29;
	add.s64 	%rd31, %rd29, %rd7;
	st.global.v4.f32 	[%rd31], {%f30, %f31, %f32, %f33};
	add.s64 	%rd35, %rd35, %rd6;
	add.s32 	%r16, %r16, 4;
	setp.ne.s32 	%p2, %r16, 0;
	@%p2 bra 	$L__BB0_2;
	add.s64 	%rd36, %rd1, %rd35;
	add.s64 	%rd37, %rd2, %rd35;
$L__BB0_4:
	setp.eq.s32 	%p3, %r4, 0;
	@%p3 bra 	$L__BB0_7;
	mul.wide.u32 	%rd14, %r2, 16;
	neg.s32 	%r17, %r4;
	mov.b64 	%rd38, 0;
$L__BB0_6:
	.pragma "nounroll";
	add.s64 	%rd33, %rd36, %rd38;
	add.s64 	%rd34, %rd37, %rd38;
	ld.global.v4.f32 	{%f34, %f35, %f36, %f37}, [%rd34];
	add.f32 	%f38, %f1, %f34;
	add.f32 	%f39, %f1, %f35;
	add.f32 	%f40, %f1, %f36;
	add.f32 	%f41, %f1, %f37;
	st.global.v4.f32 	[%rd33], {%f38, %f39, %f40, %f41};
	add.s64 	%rd38, %rd38, %rd14;
	add.s32 	%r17, %r17, 1;
	setp.ne.s32 	%p4, %r17, 0;
	@%p4 bra 	$L__BB0_6;
$L__BB0_7:
	ret;

}


// ===== COMPILED SASS (sm_100) =====

	.target	sm_100

	.elftype	@"ET_EXEC"


//--------------------- .note.nv.tkinfo           --------------------------
	.section	.note.nv.tkinfo,"",@"SHT_NOTE"
	.sectionflags	@"SHF_NOTE_NV_TKINFO"
	.tkinfo
        /*0018*/ 	.word	0x00000002
        /*0030*/ 	.string	""
        /*0030*/ 	.string	"ptxas"
        /*0030*/ 	.string	"Cuda compilation tools, release 13.0, V13.0.88"
        /*0030*/ 	.string	"Build cuda_13.0.r13.0/compiler.36424714_0"
        /*0030*/ 	.string	"-arch sm_100 -m 64 "



//--------------------- .note.nv.cuinfo           --------------------------
	.section	.note.nv.cuinfo,"",@"SHT_NOTE"
	.sectionflags	@"SHF_NOTE_NV_CUINFO"
        /*0018*/ 	.short	0x0002
        /*001a*/ 	.short	0x0064
        /*001c*/ 	.short	0x0082
	.zero		2


//--------------------- .nv.info                  --------------------------
	.section	.nv.info,"",@"SHT_CUDA_INFO"
	.align	4


	//----- nvinfo : EIATTR_REGCOUNT
	.align		4
        /*0000*/ 	.byte	0x04, 0x2f
        /*0002*/ 	.short	(.L_1 - .L_0)
	.align		4
.L_0:
        /*0004*/ 	.word	index@(_Z16add_bias0_kernelPKfS0_Pf)
        /*0008*/ 	.word	0x00000020


	//----- nvinfo : EIATTR_FRAME_SIZE
	.align		4
.L_1:
        /*000c*/ 	.byte	0x04, 0x11
        /*000e*/ 	.short	(.L_3 - .L_2)
	.align		4
.L_2:
        /*0010*/ 	.word	index@($__internal_0_$__cuda_sm20_div_u16)
        /*0014*/ 	.word	0x00000000


	//----- nvinfo : EIATTR_FRAME_SIZE
	.align		4
.L_3:
        /*0018*/ 	.byte	0x04, 0x11
        /*001a*/ 	.short	(.L_5 - .L_4)
	.align		4
.L_4:
        /*001c*/ 	.word	index@(_Z16add_bias0_kernelPKfS0_Pf)
        /*0020*/ 	.word	0x00000000


	//----- nvinfo : EIATTR_MIN_STACK_SIZE
	.align		4
.L_5:
        /*0024*/ 	.byte	0x04, 0x12
        /*0026*/ 	.short	(.L_7 - .L_6)
	.align		4
.L_6:
        /*0028*/ 	.word	index@(_Z16add_bias0_kernelPKfS0_Pf)
        /*002c*/ 	.word	0x00000000
.L_7:


//--------------------- .nv.compat                --------------------------
	.section	.nv.compat,"",@"SHT_CUDA_COMPAT_INFO"
	.align	4
        /*0000*/ 	.byte	0x02, 0x09, 0x00, 0x00, 0x02, 0x02, 0x01, 0x00, 0x02, 0x05, 0x05, 0x00, 0x03, 0x07, 0x01, 0x01
        /*0010*/ 	.byte	0x02, 0x03, 0x00, 0x00, 0x02, 0x06, 0x01, 0x00, 0x04, 0x0b, 0x08, 0x00, 0x01, 0x00, 0x00, 0x00
        /*0020*/ 	.byte	0x00, 0x00, 0x00, 0x00


//--------------------- .nv.info._Z16add_bias0_kernelPKfS0_Pf --------------------------
	.section	.nv.info._Z16add_bias0_kernelPKfS0_Pf,"",@"SHT_CUDA_INFO"
	.sectionflags	@""
	.align	4


	//----- nvinfo : EIATTR_CUDA_API_VERSION
	.align		4
        /*0000*/ 	.byte	0x04, 0x37
        /*0002*/ 	.short	(.L_9 - .L_8)
.L_8:
        /*0004*/ 	.word	0x00000082


	//----- nvinfo : EIATTR_KPARAM_INFO
	.align		4
.L_9:
        /*0008*/ 	.byte	0x04, 0x17
        /*000a*/ 	.short	(.L_11 - .L_10)
.L_10:
        /*000c*/ 	.word	0x00000000
        /*0010*/ 	.short	0x0002
        /*0012*/ 	.short	0x0010
        /*0014*/ 	.byte	0x00, 0xf5, 0x21, 0x00


	//----- nvinfo : EIATTR_KPARAM_INFO
	.align		4
.L_11:
        /*0018*/ 	.byte	0x04, 0x17
        /*001a*/ 	.short	(.L_13 - .L_12)
.L_12:
        /*001c*/ 	.word	0x00000000
        /*0020*/ 	.short	0x0001
        /*0022*/ 	.short	0x0008
        /*0024*/ 	.byte	0x00, 0xf5, 0x21, 0x00


	//----- nvinfo : EIATTR_KPARAM_INFO
	.align		4
.L_13:
        /*0028*/ 	.byte	0x04, 0x17
        /*002a*/ 	.short	(.L_15 - .L_14)
.L_14:
        /*002c*/ 	.word	0x00000000
        /*0030*/ 	.short	0x0000
        /*0032*/ 	.short	0x0000
        /*0034*/ 	.byte	0x00, 0xf5, 0x21, 0x00


	//----- nvinfo : EIATTR_SPARSE_MMA_MASK
	.align		4
.L_15:
        /*0038*/ 	.byte	0x03, 0x50
        /*003a*/ 	.short	0x0000


	//----- nvinfo : EIATTR_MAXREG_COUNT
	.align		4
        /*003c*/ 	.byte	0x03, 0x1b
        /*003e*/ 	.short	0x00ff


	//----- nvinfo : EIATTR_MERCURY_ISA_VERSION
	.align		4
        /*0040*/ 	.byte	0x03, 0x5f
        /*0042*/ 	.short	0x0101


	//----- nvinfo : EIATTR_VRC_CTA_INIT_COUNT
	.align		4
        /*0044*/ 	.byte	0x02, 0x4a
	.zero		1
	.zero		1


	//----- nvinfo : EIATTR_EXIT_INSTR_OFFSETS
	.align		4
        /*0048*/ 	.byte	0x04, 0x1c
        /*004a*/ 	.short	(.L_17 - .L_16)


	//   ....[0]....
.L_16:
        /*004c*/ 	.word	0x00000500


	//   ....[1]....
        /*0050*/ 	.word	0x00000610


	//----- nvinfo : EIATTR_CRS_STACK_SIZE
	.align		4
.L_17:
        /*0054*/ 	.byte	0x04, 0x1e
        /*0056*/ 	.short	(.L_19 - .L_18)
.L_18:
        /*0058*/ 	.word	0x00000000


	//----- nvinfo : EIATTR_CBANK_PARAM_SIZE
	.align		4
.L_19:
        /*005c*/ 	.byte	0x03, 0x19
        /*005e*/ 	.short	0x0018


	//----- nvinfo : EIATTR_PARAM_CBANK
	.align		4
        /*0060*/ 	.byte	0x04, 0x0a
        /*0062*/ 	.short	(.L_21 - .L_20)
	.align		4
.L_20:
        /*0064*/ 	.word	index@(.nv.constant0._Z16add_bias0_kernelPKfS0_Pf)
        /*0068*/ 	.short	0x0380
        /*006a*/ 	.short	0x0018


	//----- nvinfo : EIATTR_SW_WAR
	.align		4
.L_21:
        /*006c*/ 	.byte	0x04, 0x36
        /*006e*/ 	.short	(.L_23 - .L_22)
.L_22:
        /*0070*/ 	.word	0x00000008
.L_23:


//--------------------- .nv.callgraph             --------------------------
	.section	.nv.callgraph,"",@"SHT_CUDA_CALLGRAPH"
	.align	4
	.sectionentsize	8
	.align		4
        /*0000*/ 	.word	0x00000000
	.align		4
        /*0004*/ 	.word	0xffffffff
	.align		4
        /*0008*/ 	.word	0x00000000
	.align		4
        /*000c*/ 	.word	0xfffffffe
	.align		4
        /*0010*/ 	.word	0x00000000
	.align		4
        /*0014*/ 	.word	0xfffffffd
	.align		4
        /*0018*/ 	.word	0x00000000
	.align		4
        /*001c*/ 	.word	0xfffffffc


//--------------------- .text._Z16add_bias0_kernelPKfS0_Pf --------------------------
	.section	.text._Z16add_bias0_kernelPKfS0_Pf,"ax",@progbits
	.align	128
        .global         _Z16add_bias0_kernelPKfS0_Pf
        .type           _Z16add_bias0_kernelPKfS0_Pf,@function
        .size           _Z16add_bias0_kernelPKfS0_Pf,(.L_x_4 - _Z16add_bias0_kernelPKfS0_Pf)
        .other          _Z16add_bias0_kernelPKfS0_Pf,@"STO_CUDA_ENTRY STV_DEFAULT"
_Z16add_bias0_kernelPKfS0_Pf:
.text._Z16add_bias0_kernelPKfS0_Pf:
[----:B------:R-:W-:Y:S01]  /*0000*/  LDC R1, c[0x0][0x37c] ;  /* 0x0000df00ff017b82 */ /* 0x000fe20000000800 */
[----:B------:R-:W0:Y:S07]  /*0010*/  S2R R5, SR_CTAID.X ;  /* 0x0000000000057919 */ /* 0x000e2e0000002500 */
[----:B------:R-:W0:Y:S01]  /*0020*/  LDC.64 R18, c[0x0][0x388] ;  /* 0x0000e200ff127b82 */ /* 0x000e220000000a00 */
[----:B------:R-:W1:Y:S01]  /*0030*/  LDCU.64 UR4, c[0x0][0x358] ;  /* 0x00006b00ff0477ac */ /* 0x000e620008000a00 */
[----:B------:R-:W2:Y:S01]  /*0040*/  S2R R3, SR_TID.X ;  /* 0x0000000000037919 */ /* 0x000ea20000002100 */
[----:B------:R-:W3:Y:S05]  /*0050*/  LDCU.64 UR6, c[0x0][0x380] ;  /* 0x00007000ff0677ac */ /* 0x000eea0008000a00 */
[----:B------:R-:W4:Y:S01]  /*0060*/  LDC R0, c[0x0][0x360] ;  /* 0x0000d800ff007b82 */ /* 0x000f220000000800 */
[----:B------:R-:W3:Y:S01]  /*0070*/  LDCU.64 UR8, c[0x0][0x390] ;  /* 0x00007200ff0877ac */ /* 0x000ee20008000a00 */
[----:B0-----:R-:W-:-:S06]  /*0080*/  IMAD.WIDE.U32 R18, R5, 0x4, R18 ;  /* 0x0000000405127825 */ /* 0x001fcc00078e0012 */
[----:B-1----:R0:W5:Y:S01]  /*0090*/  LDG.E R18, desc[UR4][R18.64] ;  /* 0x0000000412127981 */ /* 0x002162000c1e1900 */
[----:B--2---:R-:W-:Y:S01]  /*00a0*/  IMAD.SHL.U32 R3, R3, 0x4, RZ ;  /* 0x0000000403037824 */ /* 0x004fe200078e00ff */
[----:B------:R-:W-:Y:S01]  /*00b0*/  MOV R13, 0x170 ;  /* 0x00000170000d7802 */ /* 0x000fe20000000f00 */
[----:B------:R-:W-:-:S05]  /*00c0*/  IMAD.SHL.U32 R2, R5, 0x1000, RZ ;  /* 0x0000100005027824 */ /* 0x000fca00078e00ff */
[----:B------:R-:W-:-:S05]  /*00d0*/  LOP3.LUT R2, R2, R3, RZ, 0xfc, !PT ;  /* 0x0000000302027212 */ /* 0x000fca00078efcff */
[----:B------:R-:W-:Y:S01]  /*00e0*/  IMAD.WIDE.U32 R16, R2, 0x4, RZ ;  /* 0x0000000402107825 */ /* 0x000fe200078e00ff */
[----:B----4-:R-:W-:-:S03]  /*00f0*/  SHF.L.U32 R2, R0, 0x2, RZ ;  /* 0x0000000200027819 */ /* 0x010fc600000006ff */
[----:B------:R-:W-:Y:S01]  /*0100*/  IMAD.MOV.U32 R3, RZ, RZ, R17 ;  /* 0x000000ffff037224 */ /* 0x000fe200078e0011 */
[C---:B---3--:R-:W-:Y:S02]  /*0110*/  IADD3 R8, P0, PT, R16.reuse, UR6, RZ ;  /* 0x0000000610087c10 */ /* 0x048fe4000ff1e0ff */
[----:B------:R-:W-:Y:S02]  /*0120*/  IADD3 R9, P1, PT, R16, UR8, RZ ;  /* 0x0000000810097c10 */ /* 0x000fe4000ff3e0ff */
[C---:B------:R-:W-:Y:S02]  /*0130*/  IADD3.X R10, PT, PT, R17.reuse, UR7, RZ, P0, !PT ;  /* 0x00000007110a7c10 */ /* 0x040fe400087fe4ff */
[----:B------:R-:W-:Y:S02]  /*0140*/  IADD3.X R11, PT, PT, R17, UR9, RZ, P1, !PT ;  /* 0x00000009110b7c10 */ /* 0x000fe40008ffe4ff */
[----:B0-----:R-:W-:-:S07]  /*0150*/  LOP3.LUT R2, R2, 0xffff, RZ, 0xc0, !PT ;  /* 0x0000ffff02027812 */ /* 0x001fce00078ec0ff */
[----:B-----5:R-:W-:Y:S05]  /*0160*/  CALL.REL.NOINC `($__internal_0_$__cuda_sm20_div_u16) ;  /* 0x00000004002c7944 */ /* 0x020fea0003c00000 */
[C---:B------:R-:W-:Y:S02]  /*0170*/  IADD3 R2, PT, PT, R12.reuse, -0x1, RZ ;  /* 0xffffffff0c027810 */ /* 0x040fe40007ffe0ff */
[----:B------:R-:W-:Y:S02]  /*0180*/  LOP3.LUT R12, R12, 0xffff, RZ, 0xc0, !PT ;  /* 0x0000ffff0c0c7812 */ /* 0x000fe400078ec0ff */
[----:B------:R-:W-:-:S04]  /*0190*/  LOP3.LUT R2, R2, 0xffff, RZ, 0xc0, !PT ;  /* 0x0000ffff02027812 */ /* 0x000fc800078ec0ff */
[----:B------:R-:W-:Y:S02]  /*01a0*/  ISETP.GE.U32.AND P0, PT, R2, 0x3, PT ;  /* 0x000000030200780c */ /* 0x000fe40003f06070 */
[----:B------:R-:W-:-:S11]  /*01b0*/  LOP3.LUT R2, R12, 0x3, RZ, 0xc0, !PT ;  /* 0x000000030c027812 */ /* 0x000fd600078ec0ff */
[----:B------:R-:W-:Y:S05]  /*01c0*/  @!P0 BRA `(.L_x_0) ;  /* 0x0000000000c88947 */ /* 0x000fea0003800000 */
[----:B------:R-:W-:Y:S01]  /*01d0*/  LOP3.LUT R17, R12, 0x1ffc, RZ, 0xc0, !PT ;  /* 0x00001ffc0c117812 */ /* 0x000fe200078ec0ff */
[----:B------:R-:W0:Y:S04]  /*01e0*/  LDCU.64 UR6, c[0x0][0x390] ;  /* 0x00007200ff0677ac */ /* 0x000e280008000a00 */
[----:B------:R-:W-:Y:S01]  /*01f0*/  IMAD.MOV R17, RZ, RZ, -R17 ;  /* 0x000000ffff117224 */ /* 0x000fe200078e0a11 */
[----:B------:R-:W1:Y:S06]  /*0200*/  LDCU.64 UR8, c[0x0][0x380] ;  /* 0x00007000ff0877ac */ /* 0x000e6c0008000a00 */
.L_x_1:
[----:B-12---:R-:W-:-:S04]  /*0210*/  IADD3 R12, P0, PT, R16, UR8, RZ ;  /* 0x00000008100c7c10 */ /* 0x006fc8000ff1e0ff */
[----:B------:R-:W-:-:S05]  /*0220*/  IADD3.X R13, PT, PT, R3, UR9, RZ, P0, !PT ;  /* 0x00000009030d7c10 */ /* 0x000fca00087fe4ff */
[----:B------:R-:W2:Y:S01]  /*0230*/  LDG.E.128 R4, desc[UR4][R12.64] ;  /* 0x000000040c047981 */ /* 0x000ea2000c1e1d00 */
[----:B0-----:R-:W-:Y:S01]  /*0240*/  IADD3 R26, P0, PT, R16, UR6, RZ ;  /* 0x00000006101a7c10 */ /* 0x001fe2000ff1e0ff */
[----:B------:R-:W-:-:S03]  /*0250*/  IMAD.WIDE.U32 R22, R0, 0x10, R12 ;  /* 0x0000001000167825 */ /* 0x000fc600078e000c */
[----:B------:R-:W-:Y:S01]  /*0260*/  IADD3.X R27, PT, PT, R3, UR7, RZ, P0, !PT ;  /* 0x00000007031b7c10 */ /* 0x000fe200087fe4ff */
[C---:B--2---:R-:W-:Y:S01]  /*0270*/  FADD R4, R18.reuse, R4 ;  /* 0x0000000412047221 */ /* 0x044fe20000000000 */
[C---:B------:R-:W-:Y:S01]  /*0280*/  FADD R5, R18.reuse, R5 ;  /* 0x0000000512057221 */ /* 0x040fe20000000000 */
[C---:B------:R-:W-:Y:S01]  /*0290*/  FADD R6, R18.reuse, R6 ;  /* 0x0000000612067221 */ /* 0x040fe20000000000 */
[----:B------:R-:W-:-:S05]  /*02a0*/  FADD R7, R18, R7 ;  /* 0x0000000712077221 */ /* 0x000fca0000000000 */
[----:B------:R0:W-:Y:S04]  /*02b0*/  STG.E.128 desc[UR4][R26.64], R4 ;  /* 0x000000041a007986 */ /* 0x0001e8000c101d04 */
[----:B------:R-:W2:Y:S01]  /*02c0*/  LDG.E.128 R8, desc[UR4][R22.64] ;  /* 0x0000000416087981 */ /* 0x000ea2000c1e1d00 */
[----:B------:R-:W-:-:S04]  /*02d0*/  IMAD.WIDE.U32 R20, R0, 0x10, R26 ;  /* 0x0000001000147825 */ /* 0x000fc800078e001a */
[----:B------:R-:W-:-:S04]  /*02e0*/  IMAD.WIDE.U32 R24, R0, 0x10, R22 ;  /* 0x0000001000187825 */ /* 0x000fc800078e0016 */
        /* <DEDUP_REMOVED lines=13> */
[----:B0-----:R-:W3:Y:S01]  /*03c0*/  LDG.E.128 R4, desc[UR4][R22.64] ;  /* 0x0000000416047981 */ /* 0x001ee2000c1e1d00 */
[----:B------:R-:W-:Y:S01]  /*03d0*/  IMAD.WIDE.U32 R26, R0, 0x10, R28 ;  /* 0x00000010001a7825 */ /* 0x000fe200078e001c */
[----:B------:R-:W-:Y:S02]  /*03e0*/  IADD3 R17, PT, PT, R17, 0x4, RZ ;  /* 0x0000000411117810 */ /* 0x000fe40007ffe0ff */
[----:B-1----:R-:W-:Y:S01]  /*03f0*/  MOV R9, R3 ;  /* 0x0000000300097202 */ /* 0x002fe20000000f00 */
[----:B------:R-:W-:Y:S01]  /*0400*/  IMAD.MOV.U32 R8, RZ, RZ, R16 ;  /* 0x000000ffff087224 */ /* 0x000fe200078e0010 */
[----:B------:R-:W-:-:S03]  /*0410*/  ISETP.NE.AND P0, PT, R17, RZ, PT ;  /* 0x000000ff1100720c */ /* 0x000fc60003f05270 */
[----:B------:R-:W-:-:S04]  /*0420*/  IMAD.WIDE.U32 R8, R0, 0x40, R8 ;  /* 0x0000004000087825 */ /* 0x000fc800078e0008 */
[----:B------:R-:W-:Y:S01]  /*0430*/  IMAD.MOV.U32 R16, RZ, RZ, R8 ;  /* 0x000000ffff107224 */ /* 0x000fe200078e0008 */
[----:B------:R-:W-:Y:S01]  /*0440*/  MOV R3, R9 ;  /* 0x0000000900037202 */ /* 0x000fe20000000f00 */
[C---:B---3--:R-:W-:Y:S01]  /*0450*/  FADD R4, R18.reuse, R4 ;  /* 0x0000000412047221 */ /* 0x048fe20000000000 */
[C---:B------:R-:W-:Y:S01]  /*0460*/  FADD R5, R18.reuse, R5 ;  /* 0x0000000512057221 */ /* 0x040fe20000000000 */
[C---:B------:R-:W-:Y:S01]  /*0470*/  FADD R6, R18.reuse, R6 ;  /* 0x0000000612067221 */ /* 0x040fe20000000000 */
[----:B------:R-:W-:-:S05]  /*0480*/  FADD R7, R18, R7 ;  /* 0x0000000712077221 */ /* 0x000fca0000000000 */
[----:B------:R2:W-:Y:S01]  /*0490*/  STG.E.128 desc[UR4][R26.64], R4 ;  /* 0x000000041a007986 */ /* 0x0005e2000c101d04 */
[----:B------:R-:W-:Y:S05]  /*04a0*/  @P0 BRA `(.L_x_1) ;  /* 0xfffffffc00580947 */ /* 0x000fea000383ffff */
[C---:B------:R-:W-:Y:S02]  /*04b0*/  IADD3 R9, P0, PT, R16.reuse, UR6, RZ ;  /* 0x0000000610097c10 */ /* 0x040fe4000ff1e0ff */
[----:B------:R-:W-:Y:S02]  /*04c0*/  IADD3 R8, P1, PT, R16, UR8, RZ ;  /* 0x0000000810087c10 */ /* 0x000fe4000ff3e0ff */
[C---:B------:R-:W-:Y:S02]  /*04d0*/  IADD3.X R11, PT, PT, R3.reuse, UR7, RZ, P0, !PT ;  /* 0x00000007030b7c10 */ /* 0x040fe400087fe4ff */
[----:B------:R-:W-:-:S09]  /*04e0*/  IADD3.X R10, PT, PT, R3, UR9, RZ, P1, !PT ;  /* 0x00000009030a7c10 */ /* 0x000fd20008ffe4ff */
.L_x_0:
[----:B------:R-:W-:-:S13]  /*04f0*/  ISETP.NE.AND P0, PT, R2, RZ, PT ;  /* 0x000000ff0200720c */ /* 0x000fda0003f05270 */
[----:B------:R-:W-:Y:S05]  /*0500*/  @!P0 EXIT ;  /* 0x000000000000894d */ /* 0x000fea0003800000 */
[----:B------:R-:W-:Y:S01]  /*0510*/  IMAD.MOV R16, RZ, RZ, -R2 ;  /* 0x000000ffff107224 */ /* 0x000fe200078e0a02 */
[----:B------:R-:W-:-:S07]  /*0520*/  CS2R R2, SRZ ;  /* 0x0000000000027805 */ /* 0x000fce000001ff00 */
.L_x_2:
[----:B--2---:R-:W-:-:S04]  /*0530*/  IADD3 R12, P0, PT, R8, R2, RZ ;  /* 0x00000002080c7210 */ /* 0x004fc80007f1e0ff */
[----:B------:R-:W-:-:S05]  /*0540*/  IADD3.X R13, PT, PT, R10, R3, RZ, P0, !PT ;  /* 0x000000030a0d7210 */ /* 0x000fca00007fe4ff */
[----:B0-----:R-:W2:Y:S01]  /*0550*/  LDG.E.128 R4, desc[UR4][R12.64] ;  /* 0x000000040c047981 */ /* 0x001ea2000c1e1d00 */
[----:B------:R-:W-:Y:S02]  /*0560*/  IADD3 R14, P0, PT, R9, R2, RZ ;  /* 0x00000002090e7210 */ /* 0x000fe40007f1e0ff */
[----:B------:R-:W-:-:S03]  /*0570*/  IADD3 R16, PT, PT, R16, 0x1, RZ ;  /* 0x0000000110107810 */ /* 0x000fc60007ffe0ff */
[--C-:B------:R-:W-:Y:S01]  /*0580*/  IMAD.X R15, R11, 0x1, R3.reuse, P0 ;  /* 0x000000010b0f7824 */ /* 0x100fe200000e0603 */
[----:B------:R-:W-:Y:S01]  /*0590*/  ISETP.NE.AND P0, PT, R16, RZ, PT ;  /* 0x000000ff1000720c */ /* 0x000fe20003f05270 */
[----:B------:R-:W-:-:S04]  /*05a0*/  IMAD.WIDE.U32 R2, R0, 0x10, R2 ;  /* 0x0000001000027825 */ /* 0x000fc800078e0002 */
[C---:B--2---:R-:W-:Y:S01]  /*05b0*/  FADD R4, R18.reuse, R4 ;  /* 0x0000000412047221 */ /* 0x044fe20000000000 */
[C---:B------:R-:W-:Y:S01]  /*05c0*/  FADD R5, R18.reuse, R5 ;  /* 0x0000000512057221 */ /* 0x040fe20000000000 */
[C---:B------:R-:W-:Y:S01]  /*05d0*/  FADD R6, R18.reuse, R6 ;  /* 0x0000000612067221 */ /* 0x040fe20000000000 */
[----:B------:R-:W-:-:S05]  /*05e0*/  FADD R7, R18, R7 ;  /* 0x0000000712077221 */ /* 0x000fca0000000000 */
[----:B------:R0:W-:Y:S01]  /*05f0*/  STG.E.128 desc[UR4][R14.64], R4 ;  /* 0x000000040e007986 */ /* 0x0001e2000c101d04 */
[----:B------:R-:W-:Y:S05]  /*0600*/  @P0 BRA `(.L_x_2) ;  /* 0xfffffffc00c80947 */ /* 0x000fea000383ffff */
[----:B------:R-:W-:Y:S05]  /*0610*/  EXIT ;  /* 0x000000000000794d */ /* 0x000fea0003800000 */
        .weak           $__internal_0_$__cuda_sm20_div_u16
        .type           $__internal_0_$__cuda_sm20_div_u16,@function
        .size           $__internal_0_$__cuda_sm20_div_u16,(.L_x_4 - $__internal_0_$__cuda_sm20_div_u16)
$__internal_0_$__cuda_sm20_div_u16:
[----:B------:R-:W0:Y:S01]  /*0620*/  I2F.U16 R4, R2 ;  /* 0x0000000200047306 */ /* 0x000e220000101000 */
[----:B------:R-:W-:Y:S01]  /*0630*/  IMAD.MOV.U32 R5, RZ, RZ, 0x4b800000 ;  /* 0x4b800000ff057424 */ /* 0x000fe200078e00ff */
[C---:B0-----:R-:W-:Y:S02]  /*0640*/  FSETP.GEU.AND P1, PT, |R4|.reuse, 1.175494350822287508e-38, PT ;  /* 0x008000000400780b */ /* 0x041fe40003f2e200 */
[----:B------:R-:W-:Y:S02]  /*0650*/  FSETP.GT.AND P0, PT, |R4|, 8.50705917302346158658e+37, PT ;  /* 0x7e8000000400780b */ /* 0x000fe40003f04200 */
[----:B------:R-:W-:-:S04]  /*0660*/  FSEL R5, R5, 1, !P1 ;  /* 0x3f80000005057808 */ /* 0x000fc80004800000 */
[----:B------:R-:W-:Y:S02]  /*0670*/  FSEL R5, R5, 0.25, !P0 ;  /* 0x3e80000005057808 */ /* 0x000fe40004000000 */
[----:B------:R-:W-:-:S03]  /*0680*/  ISETP.NE.U32.AND P0, PT, R2, RZ, PT ;  /* 0x000000ff0200720c */ /* 0x000fc60003f05070 */
[----:B------:R-:W-:Y:S01]  /*0690*/  FMUL R6, R4, R5 ;  /* 0x0000000504067220 */ /* 0x000fe20000400000 */
[----:B------:R-:W-:-:S05]  /*06a0*/  I2FP.F32.U32.RZ R4, 0x1000 ;  /* 0x0000100000047845 */ /* 0x000fca000020d000 */
[----:B------:R-:W0:Y:S02]  /*06b0*/  MUFU.RCP R6, R6 ;  /* 0x0000000600067308 */ /* 0x000e240000001000 */
[----:B0-----:R-:W-:-:S05]  /*06c0*/  FMUL R5, R5, R6 ;  /* 0x0000000605057220 */ /* 0x001fca0000400000 */
[----:B------:R-:W-:-:S05]  /*06d0*/  IADD3 R5, PT, PT, R5, 0x2, RZ ;  /* 0x0000000205057810 */ /* 0x000fca0007ffe0ff */
[----:B------:R-:W-:Y:S01]  /*06e0*/  FMUL.RZ R7, R4, R5 ;  /* 0x0000000504077220 */ /* 0x000fe2000040c000 */
[----:B------:R-:W-:Y:S01]  /*06f0*/  HFMA2 R5, -RZ, RZ, 0, 0 ;  /* 0x00000000ff057431 */ /* 0x000fe200000001ff */
[----:B------:R-:W-:-:S04]  /*0700*/  MOV R4, R13 ;  /* 0x0000000d00047202 */ /* 0x000fc80000000f00 */
[----:B------:R-:W0:Y:S02]  /*0710*/  F2I.U32.TRUNC.NTZ R7, R7 ;  /* 0x0000000700077305 */ /* 0x000e24000020f000 */
[----:B0-----:R-:W-:Y:S01]  /*0720*/  LOP3.LUT R12, R7, 0xffff, RZ, 0xc0, !PT ;  /* 0x0000ffff070c7812 */ /* 0x001fe200078ec0ff */
[----:B------:R-:W-:Y:S01]  /*0730*/  @!P0 IMAD.MOV.U32 R12, RZ, RZ, -0x1 ;  /* 0xffffffffff0c8424 */ /* 0x000fe200078e00ff */
[----:B------:R-:W-:Y:S06]  /*0740*/  RET.REL.NODEC R4 `(_Z16add_bias0_kernelPKfS0_Pf) ;  /* 0xfffffff8042c7950 */ /* 0x000fec0003c3ffff */
.L_x_3:
[----:B------:R-:W-:-:S00]  /*0750*/  BRA `(.L_x_3) ;  /* 0xfffffffc00fc7947 */ /* 0x000fc0000383ffff */
[----:B------:R-:W-:-:S00]  /*0760*/  NOP ;  /* 0x0000000000007918 */ /* 0x000fc00000000000 */
        /* <DEDUP_REMOVED lines=9> */
.L_x_4:


//--------------------- .nv.shared.reserved.0     --------------------------
	.section	.nv.shared.reserved.0,"aw",@nobits
	.weak		__nv_reservedSMEM_offset_0_alias
	.size		__nv_reservedSMEM_offset_0_alias, 0, 64
	.other		__nv_reservedSMEM_offset_0_alias,@"STO_CUDA_RESERVED_SHARED STV_DEFAULT"
__nv_reservedSMEM_offset_0_alias:
	.zero		0
	.zero		64


//--------------------- .nv.constant0._Z16add_bias0_kernelPKfS0_Pf --------------------------
	.section	.nv.constant0._Z16add_bias0_kernelPKfS0_Pf,"a",@progbits
	.sectionflags	@""
	.align	4
.nv.constant0._Z16add_bias0_kernelPKfS0_Pf:
	.zero		920


//--------------------- SYMBOLS --------------------------

	.type		.nv.reservedSmem.offset0,@object
	.size		.nv.reservedSmem.offset0,0x4
